	.headerflags	@"EF_CUDA_TEXMODE_UNIFIED EF_CUDA_64BIT_ADDRESS EF_CUDA_ACCELERATORS EF_CUDA_SM90 EF_CUDA_VIRTUAL_SM(EF_CUDA_SM90)"
	.elftype	@"ET_EXEC"


//--------------------- .nv.info                  --------------------------
	.section	.nv.info,"",@"SHT_CUDA_INFO"
	.align	4


	//----- nvinfo : EIATTR_REGCOUNT
	.align		4
        /*0000*/ 	.byte	0x04, 0x2f
        /*0002*/ 	.short	(.L_1 - .L_0)
	.align		4
.L_0:
        /*0004*/ 	.word	index@(triton_poi_fused_native_group_norm_relu_33)
        /*0008*/ 	.word	0x00000014


	//----- nvinfo : EIATTR_MIN_STACK_SIZE
	.align		4
.L_1:
        /*000c*/ 	.byte	0x04, 0x12
        /*000e*/ 	.short	(.L_3 - .L_2)
	.align		4
.L_2:
        /*0010*/ 	.word	index@(triton_poi_fused_native_group_norm_relu_33)
        /*0014*/ 	.word	0x00000000


	//----- nvinfo : EIATTR_FRAME_SIZE
	.align		4
.L_3:
        /*0018*/ 	.byte	0x04, 0x11
        /*001a*/ 	.short	(.L_5 - .L_4)
	.align		4
.L_4:
        /*001c*/ 	.word	index@(triton_poi_fused_native_group_norm_relu_33)
        /*0020*/ 	.word	0x00000000


	//----- nvinfo : EIATTR_MIN_STACK_SIZE
	.align		4
.L_5:
        /*0024*/ 	.byte	0x04, 0x12
        /*0026*/ 	.short	(.L_7 - .L_6)
	.align		4
.L_6:
        /*0028*/ 	.word	index@(triton_poi_fused_native_group_norm_relu_33)
        /*002c*/ 	.word	0x00000000
.L_7:


//--------------------- .nv.info.triton_poi_fused_native_group_norm_relu_33 --------------------------
	.section	.nv.info.triton_poi_fused_native_group_norm_relu_33,"",@"SHT_CUDA_INFO"
	.sectionflags	@""
	.align	4


	//----- nvinfo : EIATTR_CUDA_API_VERSION
	.align		4
        /*0000*/ 	.byte	0x04, 0x37
        /*0002*/ 	.short	(.L_9 - .L_8)
.L_8:
        /*0004*/ 	.word	0x0000007c


	//----- nvinfo : EIATTR_KPARAM_INFO
	.align		4
.L_9:
        /*0008*/ 	.byte	0x04, 0x17
        /*000a*/ 	.short	(.L_11 - .L_10)
.L_10:
        /*000c*/ 	.word	0x00000000
        /*0010*/ 	.short	0x0006
        /*0012*/ 	.short	0x0030
        /*0014*/ 	.byte	0x00, 0xf0, 0x11, 0x00


	//----- nvinfo : EIATTR_KPARAM_INFO
	.align		4
.L_11:
        /*0018*/ 	.byte	0x04, 0x17
        /*001a*/ 	.short	(.L_13 - .L_12)
.L_12:
        /*001c*/ 	.word	0x00000000
        /*0020*/ 	.short	0x0005
        /*0022*/ 	.short	0x0028
        /*0024*/ 	.byte	0x00, 0xf4, 0x21, 0x00


	//----- nvinfo : EIATTR_KPARAM_INFO
	.align		4
.L_13:
        /*0028*/ 	.byte	0x04, 0x17
        /*002a*/ 	.short	(.L_15 - .L_14)
.L_14:
        /*002c*/ 	.word	0x00000000
        /*0030*/ 	.short	0x0004
        /*0032*/ 	.short	0x0020
        /*0034*/ 	.byte	0x00, 0xf4, 0x21, 0x00


	//----- nvinfo : EIATTR_KPARAM_INFO
	.align		4
.L_15:
        /*0038*/ 	.byte	0x04, 0x17
        /*003a*/ 	.short	(.L_17 - .L_16)
.L_16:
        /*003c*/ 	.word	0x00000000
        /*0040*/ 	.short	0x0003
        /*0042*/ 	.short	0x0018
        /*0044*/ 	.byte	0x00, 0xf4, 0x21, 0x00


	//----- nvinfo : EIATTR_KPARAM_INFO
	.align		4
.L_17:
        /*0048*/ 	.byte	0x04, 0x17
        /*004a*/ 	.short	(.L_19 - .L_18)
.L_18:
        /*004c*/ 	.word	0x00000000
        /*0050*/ 	.short	0x0002
        /*0052*/ 	.short	0x0010
        /*0054*/ 	.byte	0x00, 0xf4, 0x21, 0x00


	//----- nvinfo : EIATTR_KPARAM_INFO
	.align		4
.L_19:
        /*0058*/ 	.byte	0x04, 0x17
        /*005a*/ 	.short	(.L_21 - .L_20)
.L_20:
        /*005c*/ 	.word	0x00000000
        /*0060*/ 	.short	0x0001
        /*0062*/ 	.short	0x0008
        /*0064*/ 	.byte	0x00, 0xf4, 0x21, 0x00


	//----- nvinfo : EIATTR_KPARAM_INFO
	.align		4
.L_21:
        /*0068*/ 	.byte	0x04, 0x17
        /*006a*/ 	.short	(.L_23 - .L_22)
.L_22:
        /*006c*/ 	.word	0x00000000
        /*0070*/ 	.short	0x0000
        /*0072*/ 	.short	0x0000
        /*0074*/ 	.byte	0x00, 0xf4, 0x21, 0x00


	//----- nvinfo : EIATTR_SPARSE_MMA_MASK
	.align		4
.L_23:
        /*0078*/ 	.byte	0x03, 0x50
        /*007a*/ 	.short	0x0000


	//----- nvinfo : EIATTR_MAXREG_COUNT
	.align		4
        /*007c*/ 	.byte	0x03, 0x1b
        /*007e*/ 	.short	0x00ff


	//----- nvinfo : EIATTR_EXIT_INSTR_OFFSETS
	.align		4
        /*0080*/ 	.byte	0x04, 0x1c
        /*0082*/ 	.short	(.L_25 - .L_24)


	//   ....[0]....
.L_24:
        /*0084*/ 	.word	0x000002c0


	//----- nvinfo : EIATTR_REQNTID
	.align		4
.L_25:
        /*0088*/ 	.byte	0x04, 0x10
        /*008a*/ 	.short	(.L_27 - .L_26)
.L_26:
        /*008c*/ 	.word	0x00000080
        /*0090*/ 	.word	0x00000001
        /*0094*/ 	.word	0x00000001


	//----- nvinfo : EIATTR_CBANK_PARAM_SIZE
	.align		4
.L_27:
        /*0098*/ 	.byte	0x03, 0x19
        /*009a*/ 	.short	0x0034


	//----- nvinfo : EIATTR_PARAM_CBANK
	.align		4
        /*009c*/ 	.byte	0x04, 0x0a
        /*009e*/ 	.short	(.L_29 - .L_28)
	.align		4
.L_28:
        /*00a0*/ 	.word	index@(.nv.constant0.triton_poi_fused_native_group_norm_relu_33)
        /*00a4*/ 	.short	0x0210
        /*00a6*/ 	.short	0x0034


	//----- nvinfo : EIATTR_SW_WAR
	.align		4
.L_29:
        /*00a8*/ 	.byte	0x04, 0x36
        /*00aa*/ 	.short	(.L_31 - .L_30)
.L_30:
        /*00ac*/ 	.word	0x00000008
.L_31:


//--------------------- .nv.callgraph             --------------------------
	.section	.nv.callgraph,"",@"SHT_CUDA_CALLGRAPH"
	.align	4
	.sectionentsize	8
	.align		4
        /*0000*/ 	.word	0x00000000
	.align		4
        /*0004*/ 	.word	0xffffffff
	.align		4
        /*0008*/ 	.word	0x00000000
	.align		4
        /*000c*/ 	.word	0xfffffffe
	.align		4
        /*0010*/ 	.word	0x00000000
	.align		4
        /*0014*/ 	.word	0xfffffffd
	.align		4
        /*0018*/ 	.word	0x00000000
	.align		4
        /*001c*/ 	.word	0xfffffffc


//--------------------- .text.triton_poi_fused_native_group_norm_relu_33 --------------------------
	.section	.text.triton_poi_fused_native_group_norm_relu_33,"ax",@progbits
	.align	128
        .global         triton_poi_fused_native_group_norm_relu_33
        .type           triton_poi_fused_native_group_norm_relu_33,@function
        .size           triton_poi_fused_native_group_norm_relu_33,(.L_x_1 - triton_poi_fused_native_group_norm_relu_33)
        .other          triton_poi_fused_native_group_norm_relu_33,@"STO_CUDA_ENTRY STV_DEFAULT"
triton_poi_fused_native_group_norm_relu_33:
.text.triton_poi_fused_native_group_norm_relu_33:
[----:B------:R-:W-:Y:S01]  /*0000*/  LDC R1, c[0x0][0x28] ;  /* 0x00000a00ff017b82 */ /* 0x000fe20000000800 */
[----:B------:R-:W1:Y:S07]  /*0010*/  S2R R0, SR_TID.X ;  /* 0x0000000000007919 */ /* 0x000e6e0000002100 */
[----:B------:R-:W2:Y:S01]  /*0020*/  LDC.64 R10, c[0x0][0x218] ;  /* 0x00008600ff0a7b82 */ /* 0x000ea20000000a00 */
[----:B------:R-:W-:Y:S01]  /*0030*/  ULDC.64 UR4, c[0x0][0x208] ;  /* 0x0000820000047ab9 */ /* 0x000fe20000000a00 */
[----:B------:R-:W3:Y:S06]  /*0040*/  S2R R3, SR_CTAID.X ;  /* 0x0000000000037919 */ /* 0x000eec0000002500 */
[----:B------:R-:W4:Y:S08]  /*0050*/  LDC.64 R8, c[0x0][0x210] ;  /* 0x00008400ff087b82 */ /* 0x000f300000000a00 */
[----:B------:R-:W5:Y:S08]  /*0060*/  LDC.64 R6, c[0x0][0x220] ;  /* 0x00008800ff067b82 */ /* 0x000f700000000a00 */
[----:B------:R-:W5:Y:S01]  /*0070*/  LDC.64 R4, c[0x0][0x228] ;  /* 0x00008a00ff047b82 */ /* 0x000f620000000a00 */
[----:B-1----:R-:W-:Y:S01]  /*0080*/  IMAD.SHL.U32 R0, R0, 0x2, RZ ;  /* 0x0000000200007824 */ /* 0x002fe200078e00ff */
[----:B---3--:R-:W-:-:S04]  /*0090*/  SHF.R.S32.HI R13, RZ, 0x17, R3 ;  /* 0x00000017ff0d7819 */ /* 0x008fc80000011403 */
[----:B------:R-:W-:Y:S02]  /*00a0*/  LOP3.LUT R0, R0, 0xfe, RZ, 0xc0, !PT ;  /* 0x000000fe00007812 */ /* 0x000fe400078ec0ff */
[----:B------:R-:W-:Y:S02]  /*00b0*/  SGXT R13, R13, 0x1 ;  /* 0x000000010d0d781a */ /* 0x000fe40000000200 */
[----:B------:R-:W-:Y:S02]  /*00c0*/  LEA R0, R3, R0, 0x8 ;  /* 0x0000000003007211 */ /* 0x000fe400078e40ff */
[----:B------:R-:W1:Y:S02]  /*00d0*/  LDC.64 R2, c[0x0][0x230] ;  /* 0x00008c00ff027b82 */ /* 0x000e640000000a00 */
[CC--:B------:R-:W-:Y:S01]  /*00e0*/  LEA.HI R12, R13.reuse, R0.reuse, RZ, 0x6 ;  /* 0x000000000d0c7211 */ /* 0x0c0fe200078f30ff */
[----:B----4-:R-:W-:Y:S01]  /*00f0*/  IMAD.WIDE R8, R0, 0x4, R8 ;  /* 0x0000000400087825 */ /* 0x010fe200078e0208 */
[----:B------:R-:W-:-:S02]  /*0100*/  LEA.HI R13, R13, R0, RZ, 0x8 ;  /* 0x000000000d0d7211 */ /* 0x000fc400078f40ff */
[----:B------:R-:W-:Y:S02]  /*0110*/  SHF.R.S32.HI R12, RZ, 0x6, R12 ;  /* 0x00000006ff0c7819 */ /* 0x000fe4000001140c */
[----:B------:R-:W-:Y:S01]  /*0120*/  SHF.R.S32.HI R15, RZ, 0x8, R13 ;  /* 0x00000008ff0f7819 */ /* 0x000fe2000001140d */
[----:B------:R-:W3:Y:S01]  /*0130*/  LDG.E.64 R8, desc[UR4][R8.64] ;  /* 0x0000000408087981 */ /* 0x000ee2000c1e1b00 */
[----:B------:R-:W-:-:S03]  /*0140*/  LEA.HI R13, R12, R12, RZ, 0x7 ;  /* 0x0000000c0c0d7211 */ /* 0x000fc600078f38ff */
[----:B--2---:R-:W-:Y:S01]  /*0150*/  IMAD.WIDE R10, R15, 0x4, R10 ;  /* 0x000000040f0a7825 */ /* 0x004fe200078e020a */
[----:B------:R-:W-:-:S03]  /*0160*/  LOP3.LUT R13, R13, 0xffffff80, RZ, 0xc0, !PT ;  /* 0xffffff800d0d7812 */ /* 0x000fc600078ec0ff */
[----:B-----5:R-:W-:Y:S02]  /*0170*/  IMAD.WIDE R6, R15, 0x4, R6 ;  /* 0x000000040f067825 */ /* 0x020fe400078e0206 */
[----:B------:R-:W3:Y:S02]  /*0180*/  LDG.E.EL R10, desc[UR4][R10.64] ;  /* 0x000000040a0a7981 */ /* 0x000ee4000c2e1900 */
[----:B------:R-:W-:Y:S02]  /*0190*/  IMAD.IADD R13, R12, 0x1, -R13 ;  /* 0x000000010c0d7824 */ /* 0x000fe400078e0a0d */
[----:B------:R-:W2:Y:S02]  /*01a0*/  LDG.E.EL R6, desc[UR4][R6.64] ;  /* 0x0000000406067981 */ /* 0x000ea4000c2e1900 */
[----:B0-----:R-:W-:-:S04]  /*01b0*/  IMAD.WIDE R4, R13, 0x4, R4 ;  /* 0x000000040d047825 */ /* 0x001fc800078e0204 */
[----:B-1----:R-:W-:Y:S02]  /*01c0*/  IMAD.WIDE R2, R13, 0x4, R2 ;  /* 0x000000040d027825 */ /* 0x002fe400078e0202 */
[----:B------:R-:W4:Y:S01]  /*01d0*/  LDG.E.EL R4, desc[UR4][R4.64] ;  /* 0x0000000404047981 */ /* 0x000f22000c2e1900 */
[----:B------:R-:W0:Y:S03]  /*01e0*/  LDC.64 R12, c[0x0][0x238] ;  /* 0x00008e00ff0c7b82 */ /* 0x000e260000000a00 */
[----:B------:R-:W4:Y:S01]  /*01f0*/  LDG.E.EL R3, desc[UR4][R2.64] ;  /* 0x0000000402037981 */ /* 0x000f22000c2e1900 */
[--C-:B---3--:R-:W-:Y:S01]  /*0200*/  FADD R15, R8, -R10.reuse ;  /* 0x8000000a080f7221 */ /* 0x108fe20000000000 */
[----:B------:R-:W-:-:S03]  /*0210*/  FADD R17, R9, -R10 ;  /* 0x8000000a09117221 */ /* 0x000fc60000000000 */
[C---:B--2---:R-:W-:Y:S01]  /*0220*/  FMUL R15, R6.reuse, R15 ;  /* 0x0000000f060f7220 */ /* 0x044fe20000400000 */
[----:B------:R-:W-:-:S03]  /*0230*/  FMUL R10, R6, R17 ;  /* 0x00000011060a7220 */ /* 0x000fc60000400000 */
[C-C-:B----4-:R-:W-:Y:S01]  /*0240*/  FFMA R15, R4.reuse, R15, R3.reuse ;  /* 0x0000000f040f7223 */ /* 0x150fe20000000003 */
[----:B------:R-:W-:-:S04]  /*0250*/  FFMA R10, R4, R10, R3 ;  /* 0x0000000a040a7223 */ /* 0x000fc80000000003 */
[C---:B------:R-:W-:Y:S02]  /*0260*/  FSETP.GEU.AND P0, PT, R15.reuse, RZ, PT ;  /* 0x000000ff0f00720b */ /* 0x040fe40003f0e000 */
[----:B------:R-:W-:Y:S01]  /*0270*/  FSETP.GEU.AND P1, PT, R10, RZ, PT ;  /* 0x000000ff0a00720b */ /* 0x000fe20003f2e000 */
[----:B0-----:R-:W-:Y:S01]  /*0280*/  IMAD.WIDE R4, R0, 0x4, R12 ;  /* 0x0000000400047825 */ /* 0x001fe200078e020c */
[----:B------:R-:W-:Y:S02]  /*0290*/  FSEL R2, R15, RZ, P0 ;  /* 0x000000ff0f027208 */ /* 0x000fe40000000000 */
[----:B------:R-:W-:-:S05]  /*02a0*/  FSEL R3, R10, RZ, P1 ;  /* 0x000000ff0a037208 */ /* 0x000fca0000800000 */
[----:B------:R-:W-:Y:S01]  /*02b0*/  STG.E.64 desc[UR4][R4.64], R2 ;  /* 0x0000000204007986 */ /* 0x000fe2000c101b04 */
[----:B------:R-:W-:Y:S05]  /*02c0*/  EXIT ;  /* 0x000000000000794d */ /* 0x000fea0003800000 */
.L_x_0:
[----:B------:R-:W-:-:S00]  /*02d0*/  BRA `(.L_x_0) ;  /* 0xfffffffc00fc7947 */ /* 0x000fc0000383ffff */
[----:B------:R-:W-:-:S00]  /*02e0*/  NOP ;  /* 0x0000000000007918 */ /* 0x000fc00000000000 */
        /* <DEDUP_REMOVED lines=9> */
.L_x_1:


//--------------------- .nv.constant0.triton_poi_fused_native_group_norm_relu_33 --------------------------
	.section	.nv.constant0.triton_poi_fused_native_group_norm_relu_33,"a",@progbits
	.sectionflags	@""
	.align	4
.nv.constant0.triton_poi_fused_native_group_norm_relu_33:
	.zero		580
